	.headerflags	@"EF_CUDA_TEXMODE_UNIFIED EF_CUDA_64BIT_ADDRESS EF_CUDA_ACCELERATORS EF_CUDA_SM90 EF_CUDA_VIRTUAL_SM(EF_CUDA_SM90)"
	.elftype	@"ET_EXEC"


//--------------------- .nv.info                  --------------------------
	.section	.nv.info,"",@"SHT_CUDA_INFO"
	.align	4


	//----- nvinfo : EIATTR_REGCOUNT
	.align		4
        /*0000*/ 	.byte	0x04, 0x2f
        /*0002*/ 	.short	(.L_1 - .L_0)
	.align		4
.L_0:
        /*0004*/ 	.word	index@(triton_poi_fused_convolution_35)
        /*0008*/ 	.word	0x0000000c


	//----- nvinfo : EIATTR_MIN_STACK_SIZE
	.align		4
.L_1:
        /*000c*/ 	.byte	0x04, 0x12
        /*000e*/ 	.short	(.L_3 - .L_2)
	.align		4
.L_2:
        /*0010*/ 	.word	index@(triton_poi_fused_convolution_35)
        /*0014*/ 	.word	0x00000000


	//----- nvinfo : EIATTR_FRAME_SIZE
	.align		4
.L_3:
        /*0018*/ 	.byte	0x04, 0x11
        /*001a*/ 	.short	(.L_5 - .L_4)
	.align		4
.L_4:
        /*001c*/ 	.word	index@(triton_poi_fused_convolution_35)
        /*0020*/ 	.word	0x00000000


	//----- nvinfo : EIATTR_MIN_STACK_SIZE
	.align		4
.L_5:
        /*0024*/ 	.byte	0x04, 0x12
        /*0026*/ 	.short	(.L_7 - .L_6)
	.align		4
.L_6:
        /*0028*/ 	.word	index@(triton_poi_fused_convolution_35)
        /*002c*/ 	.word	0x00000000
.L_7:


//--------------------- .nv.info.triton_poi_fused_convolution_35 --------------------------
	.section	.nv.info.triton_poi_fused_convolution_35,"",@"SHT_CUDA_INFO"
	.sectionflags	@""
	.align	4


	//----- nvinfo : EIATTR_CUDA_API_VERSION
	.align		4
        /*0000*/ 	.byte	0x04, 0x37
        /*0002*/ 	.short	(.L_9 - .L_8)
.L_8:
        /*0004*/ 	.word	0x0000007c


	//----- nvinfo : EIATTR_KPARAM_INFO
	.align		4
.L_9:
        /*0008*/ 	.byte	0x04, 0x17
        /*000a*/ 	.short	(.L_11 - .L_10)
.L_10:
        /*000c*/ 	.word	0x00000000
        /*0010*/ 	.short	0x0002
        /*0012*/ 	.short	0x0010
        /*0014*/ 	.byte	0x00, 0xf0, 0x11, 0x00


	//----- nvinfo : EIATTR_KPARAM_INFO
	.align		4
.L_11:
        /*0018*/ 	.byte	0x04, 0x17
        /*001a*/ 	.short	(.L_13 - .L_12)
.L_12:
        /*001c*/ 	.word	0x00000000
        /*0020*/ 	.short	0x0001
        /*0022*/ 	.short	0x0008
        /*0024*/ 	.byte	0x00, 0xf4, 0x21, 0x00


	//----- nvinfo : EIATTR_KPARAM_INFO
	.align		4
.L_13:
        /*0028*/ 	.byte	0x04, 0x17
        /*002a*/ 	.short	(.L_15 - .L_14)
.L_14:
        /*002c*/ 	.word	0x00000000
        /*0030*/ 	.short	0x0000
        /*0032*/ 	.short	0x0000
        /*0034*/ 	.byte	0x00, 0xf4, 0x21, 0x00


	//----- nvinfo : EIATTR_SPARSE_MMA_MASK
	.align		4
.L_15:
        /*0038*/ 	.byte	0x03, 0x50
        /*003a*/ 	.short	0x0000


	//----- nvinfo : EIATTR_MAXREG_COUNT
	.align		4
        /*003c*/ 	.byte	0x03, 0x1b
        /*003e*/ 	.short	0x00ff


	//----- nvinfo : EIATTR_EXIT_INSTR_OFFSETS
	.align		4
        /*0040*/ 	.byte	0x04, 0x1c
        /*0042*/ 	.short	(.L_17 - .L_16)


	//   ....[0]....
.L_16:
        /*0044*/ 	.word	0x000001b0


	//   ....[1]....
        /*0048*/ 	.word	0x000001d0


	//----- nvinfo : EIATTR_REQNTID
	.align		4
.L_17:
        /*004c*/ 	.byte	0x04, 0x10
        /*004e*/ 	.short	(.L_19 - .L_18)
.L_18:
        /*0050*/ 	.word	0x00000080
        /*0054*/ 	.word	0x00000001
        /*0058*/ 	.word	0x00000001


	//----- nvinfo : EIATTR_CBANK_PARAM_SIZE
	.align		4
.L_19:
        /*005c*/ 	.byte	0x03, 0x19
        /*005e*/ 	.short	0x0014


	//----- nvinfo : EIATTR_PARAM_CBANK
	.align		4
        /*0060*/ 	.byte	0x04, 0x0a
        /*0062*/ 	.short	(.L_21 - .L_20)
	.align		4
.L_20:
        /*0064*/ 	.word	index@(.nv.constant0.triton_poi_fused_convolution_35)
        /*0068*/ 	.short	0x0210
        /*006a*/ 	.short	0x0014


	//----- nvinfo : EIATTR_SW_WAR
	.align		4
.L_21:
        /*006c*/ 	.byte	0x04, 0x36
        /*006e*/ 	.short	(.L_23 - .L_22)
.L_22:
        /*0070*/ 	.word	0x00000008
.L_23:


//--------------------- .nv.callgraph             --------------------------
	.section	.nv.callgraph,"",@"SHT_CUDA_CALLGRAPH"
	.align	4
	.sectionentsize	8
	.align		4
        /*0000*/ 	.word	0x00000000
	.align		4
        /*0004*/ 	.word	0xffffffff
	.align		4
        /*0008*/ 	.word	0x00000000
	.align		4
        /*000c*/ 	.word	0xfffffffe
	.align		4
        /*0010*/ 	.word	0x00000000
	.align		4
        /*0014*/ 	.word	0xfffffffd
	.align		4
        /*0018*/ 	.word	0x00000000
	.align		4
        /*001c*/ 	.word	0xfffffffc


//--------------------- .text.triton_poi_fused_convolution_35 --------------------------
	.section	.text.triton_poi_fused_convolution_35,"ax",@progbits
	.align	128
        .global         triton_poi_fused_convolution_35
        .type           triton_poi_fused_convolution_35,@function
        .size           triton_poi_fused_convolution_35,(.L_x_1 - triton_poi_fused_convolution_35)
        .other          triton_poi_fused_convolution_35,@"STO_CUDA_ENTRY STV_DEFAULT"
triton_poi_fused_convolution_35:
.text.triton_poi_fused_convolution_35:
[----:B------:R-:W0:Y:S02]  /*0000*/  LDC R1, c[0x0][0x28] ;  /* 0x00000a00ff017b82 */ /* 0x000e240000000800 */
[----:B------:R-:W1:Y:S01]  /*0010*/  S2R R0, SR_TID.X ;  /* 0x0000000000007919 */ /* 0x000e620000002100 */
[----:B------:R-:W2:Y:S01]  /*0020*/  LDC.64 R2, c[0x0][0x210] ;  /* 0x00008400ff027b82 */ /* 0x000ea20000000a00 */
[----:B------:R-:W-:Y:S01]  /*0030*/  ULDC.64 UR4, c[0x0][0x208] ;  /* 0x0000820000047ab9 */ /* 0x000fe20000000a00 */
[----:B------:R-:W3:Y:S06]  /*0040*/  S2R R7, SR_CTAID.X ;  /* 0x0000000000077919 */ /* 0x000eec0000002500 */
[----:B------:R-:W4:Y:S01]  /*0050*/  LDC.64 R4, c[0x0][0x218] ;  /* 0x00008600ff047b82 */ /* 0x000f220000000a00 */
[----:B-1----:R-:W-:Y:S01]  /*0060*/  IMAD.SHL.U32 R0, R0, 0x2, RZ ;  /* 0x0000000200007824 */ /* 0x002fe200078e00ff */
[----:B---3--:R-:W-:-:S04]  /*0070*/  SHF.R.S32.HI R6, RZ, 0x17, R7 ;  /* 0x00000017ff067819 */ /* 0x008fc80000011407 */
[----:B------:R-:W-:Y:S02]  /*0080*/  LOP3.LUT R0, R0, 0xfe, RZ, 0xc0, !PT ;  /* 0x000000fe00007812 */ /* 0x000fe400078ec0ff */
[----:B------:R-:W-:-:S03]  /*0090*/  SGXT R6, R6, 0x1 ;  /* 0x000000010606781a */ /* 0x000fc60000000200 */
[----:B------:R-:W-:-:S04]  /*00a0*/  IMAD R7, R7, 0x100, R0 ;  /* 0x0000010007077824 */ /* 0x000fc800078e0200 */
[C---:B--2---:R-:W-:Y:S01]  /*00b0*/  IMAD.WIDE R2, R7.reuse, 0x4, R2 ;  /* 0x0000000407027825 */ /* 0x044fe200078e0202 */
[----:B------:R-:W-:Y:S02]  /*00c0*/  LEA.HI R6, R6, R7, RZ, 0x4 ;  /* 0x0000000706067211 */ /* 0x000fe400078f20ff */
[----:B------:R-:W-:Y:S02]  /*00d0*/  ISETP.GE.AND P0, PT, R7, 0x100, PT ;  /* 0x000001000700780c */ /* 0x000fe40003f06270 */
[----:B------:R-:W-:-:S04]  /*00e0*/  SHF.R.S32.HI R6, RZ, 0x4, R6 ;  /* 0x00000004ff067819 */ /* 0x000fc80000011406 */
[----:B------:R-:W-:-:S04]  /*00f0*/  LEA.HI R0, R6, R6, RZ, 0x2 ;  /* 0x0000000606007211 */ /* 0x000fc800078f10ff */
[----:B------:R-:W-:Y:S01]  /*0100*/  LOP3.LUT R9, R0, 0xfffffffc, RZ, 0xc0, !PT ;  /* 0xfffffffc00097812 */ /* 0x000fe200078ec0ff */
[----:B------:R-:W-:-:S04]  /*0110*/  IMAD.MOV.U32 R0, RZ, RZ, RZ ;  /* 0x000000ffff007224 */ /* 0x000fc800078e00ff */
[----:B------:R-:W-:Y:S01]  /*0120*/  IMAD.IADD R9, R6, 0x1, -R9 ;  /* 0x0000000106097824 */ /* 0x000fe200078e0a09 */
[----:B------:R-:W-:-:S03]  /*0130*/  CS2R R6, SRZ ;  /* 0x0000000000067805 */ /* 0x000fc6000001ff00 */
[----:B----4-:R-:W-:-:S03]  /*0140*/  IMAD.WIDE R4, R9, 0x4, R4 ;  /* 0x0000000409047825 */ /* 0x010fc600078e0204 */
[----:B------:R-:W2:Y:S01]  /*0150*/  @!P0 LDG.E.64 R6, desc[UR4][R2.64] ;  /* 0x0000000402068981 */ /* 0x000ea2000c1e1b00 */
[----:B------:R-:W-:-:S03]  /*0160*/  IMAD.MOV.U32 R9, RZ, RZ, RZ ;  /* 0x000000ffff097224 */ /* 0x000fc600078e00ff */
[----:B------:R-:W2:Y:S04]  /*0170*/  @!P0 LDG.E.EL R0, desc[UR4][R4.64] ;  /* 0x0000000404008981 */ /* 0x000ea8000c2e1900 */
[----:B------:R-:W3:Y:S01]  /*0180*/  @!P0 LDG.E.EL R9, desc[UR4][R4.64] ;  /* 0x0000000404098981 */ /* 0x000ee2000c2e1900 */
[----:B--2---:R-:W-:Y:S01]  /*0190*/  FADD R7, R0, R7 ;  /* 0x0000000700077221 */ /* 0x004fe20000000000 */
[----:B---3--:R-:W-:Y:S01]  /*01a0*/  FADD R6, R9, R6 ;  /* 0x0000000609067221 */ /* 0x008fe20000000000 */
[----:B------:R-:W-:Y:S06]  /*01b0*/  @P0 EXIT ;  /* 0x000000000000094d */ /* 0x000fec0003800000 */
[----:B------:R-:W-:Y:S01]  /*01c0*/  STG.E.64 desc[UR4][R2.64], R6 ;  /* 0x0000000602007986 */ /* 0x000fe2000c101b04 */
[----:B------:R-:W-:Y:S05]  /*01d0*/  EXIT ;  /* 0x000000000000794d */ /* 0x000fea0003800000 */
.L_x_0:
[----:B------:R-:W-:-:S00]  /*01e0*/  BRA `(.L_x_0) ;  /* 0xfffffffc00fc7947 */ /* 0x000fc0000383ffff */
[----:B------:R-:W-:-:S00]  /*01f0*/  NOP ;  /* 0x0000000000007918 */ /* 0x000fc00000000000 */
        /* <DEDUP_REMOVED lines=8> */
.L_x_1:


//--------------------- .nv.constant0.triton_poi_fused_convolution_35 --------------------------
	.section	.nv.constant0.triton_poi_fused_convolution_35,"a",@progbits
	.sectionflags	@""
	.align	4
.nv.constant0.triton_poi_fused_convolution_35:
	.zero		548
